//
// Generated by NVIDIA NVVM Compiler
//
// Compiler Build ID: CL-36424714
// Cuda compilation tools, release 13.0, V13.0.88
// Based on NVVM 20.0.0
//

.version 9.0
.target sm_100
.address_size 64

	// .globl	_Z15addArraysKernelPfS_S_i

.visible .entry _Z15addArraysKernelPfS_S_i(
	.param .u64 .ptr .align 1 _Z15addArraysKernelPfS_S_i_param_0,
	.param .u64 .ptr .align 1 _Z15addArraysKernelPfS_S_i_param_1,
	.param .u64 .ptr .align 1 _Z15addArraysKernelPfS_S_i_param_2,
	.param .u32 _Z15addArraysKernelPfS_S_i_param_3
)
{
	.reg .pred 	%p<2>;
	.reg .b32 	%r<6>;
	.reg .b32 	%f<4>;
	.reg .b64 	%rd<11>;

	ld.param.u64 	%rd1, [_Z15addArraysKernelPfS_S_i_param_0];
	ld.param.u64 	%rd2, [_Z15addArraysKernelPfS_S_i_param_1];
	ld.param.u64 	%rd3, [_Z15addArraysKernelPfS_S_i_param_2];
	ld.param.u32 	%r2, [_Z15addArraysKernelPfS_S_i_param_3];
	mov.u32 	%r3, %ctaid.x;
	mov.u32 	%r4, %ntid.x;
	mov.u32 	%r5, %tid.x;
	mad.lo.s32 	%r1, %r3, %r4, %r5;
	setp.ge.s32 	%p1, %r1, %r2;
	@%p1 bra 	$L__BB0_2;
	cvta.to.global.u64 	%rd4, %rd1;
	cvta.to.global.u64 	%rd5, %rd2;
	cvta.to.global.u64 	%rd6, %rd3;
	mul.wide.s32 	%rd7, %r1, 4;
	add.s64 	%rd8, %rd4, %rd7;
	ld.global.f32 	%f1, [%rd8];
	add.s64 	%rd9, %rd5, %rd7;
	ld.global.f32 	%f2, [%rd9];
	add.f32 	%f3, %f1, %f2;
	add.s64 	%rd10, %rd6, %rd7;
	st.global.f32 	[%rd10], %f3;
$L__BB0_2:
	ret;

}


// ===== COMPILED SASS (sm_100) =====

	.target	sm_100

	.elftype	@"ET_EXEC"


//--------------------- .note.nv.tkinfo           --------------------------
	.section	.note.nv.tkinfo,"",@"SHT_NOTE"
	.sectionflags	@"SHF_NOTE_NV_TKINFO"
	.tkinfo
        /*0018*/ 	.word	0x00000002
        /*0030*/ 	.string	""
        /*0030*/ 	.string	"ptxas"
        /*0030*/ 	.string	"Cuda compilation tools, release 13.0, V13.0.88"
        /*0030*/ 	.string	"Build cuda_13.0.r13.0/compiler.36424714_0"
        /*0030*/ 	.string	"-arch sm_100 -m 64 "



//--------------------- .note.nv.cuinfo           --------------------------
	.section	.note.nv.cuinfo,"",@"SHT_NOTE"
	.sectionflags	@"SHF_NOTE_NV_CUINFO"
        /*0018*/ 	.short	0x0002
        /*001a*/ 	.short	0x0064
        /*001c*/ 	.short	0x0082
	.zero		2


//--------------------- .nv.info                  --------------------------
	.section	.nv.info,"",@"SHT_CUDA_INFO"
	.align	4


	//----- nvinfo : EIATTR_REGCOUNT
	.align		4
        /*0000*/ 	.byte	0x04, 0x2f
        /*0002*/ 	.short	(.L_1 - .L_0)
	.align		4
.L_0:
        /*0004*/ 	.word	index@(_Z15addArraysKernelPfS_S_i)
        /*0008*/ 	.word	0x0000000c


	//----- nvinfo : EIATTR_FRAME_SIZE
	.align		4
.L_1:
        /*000c*/ 	.byte	0x04, 0x11
        /*000e*/ 	.short	(.L_3 - .L_2)
	.align		4
.L_2:
        /*0010*/ 	.word	index@(_Z15addArraysKernelPfS_S_i)
        /*0014*/ 	.word	0x00000000


	//----- nvinfo : EIATTR_MIN_STACK_SIZE
	.align		4
.L_3:
        /*0018*/ 	.byte	0x04, 0x12
        /*001a*/ 	.short	(.L_5 - .L_4)
	.align		4
.L_4:
        /*001c*/ 	.word	index@(_Z15addArraysKernelPfS_S_i)
        /*0020*/ 	.word	0x00000000
.L_5:


//--------------------- .nv.compat                --------------------------
	.section	.nv.compat,"",@"SHT_CUDA_COMPAT_INFO"
	.align	4
        /*0000*/ 	.byte	0x02, 0x09, 0x00, 0x00, 0x02, 0x02, 0x01, 0x00, 0x02, 0x05, 0x05, 0x00, 0x03, 0x07, 0x01, 0x01
        /*0010*/ 	.byte	0x02, 0x03, 0x00, 0x00, 0x02, 0x06, 0x01, 0x00, 0x04, 0x0b, 0x08, 0x00, 0x09, 0x00, 0x00, 0x00
        /*0020*/ 	.byte	0x00, 0x00, 0x00, 0x00


//--------------------- .nv.info._Z15addArraysKernelPfS_S_i --------------------------
	.section	.nv.info._Z15addArraysKernelPfS_S_i,"",@"SHT_CUDA_INFO"
	.sectionflags	@""
	.align	4


	//----- nvinfo : EIATTR_CUDA_API_VERSION
	.align		4
        /*0000*/ 	.byte	0x04, 0x37
        /*0002*/ 	.short	(.L_7 - .L_6)
.L_6:
        /*0004*/ 	.word	0x00000082


	//----- nvinfo : EIATTR_KPARAM_INFO
	.align		4
.L_7:
        /*0008*/ 	.byte	0x04, 0x17
        /*000a*/ 	.short	(.L_9 - .L_8)
.L_8:
        /*000c*/ 	.word	0x00000000
        /*0010*/ 	.short	0x0003
        /*0012*/ 	.short	0x0018
        /*0014*/ 	.byte	0x00, 0xf0, 0x11, 0x00


	//----- nvinfo : EIATTR_KPARAM_INFO
	.align		4
.L_9:
        /*0018*/ 	.byte	0x04, 0x17
        /*001a*/ 	.short	(.L_11 - .L_10)
.L_10:
        /*001c*/ 	.word	0x00000000
        /*0020*/ 	.short	0x0002
        /*0022*/ 	.short	0x0010
        /*0024*/ 	.byte	0x00, 0xf5, 0x21, 0x00


	//----- nvinfo : EIATTR_KPARAM_INFO
	.align		4
.L_11:
        /*0028*/ 	.byte	0x04, 0x17
        /*002a*/ 	.short	(.L_13 - .L_12)
.L_12:
        /*002c*/ 	.word	0x00000000
        /*0030*/ 	.short	0x0001
        /*0032*/ 	.short	0x0008
        /*0034*/ 	.byte	0x00, 0xf5, 0x21, 0x00


	//----- nvinfo : EIATTR_KPARAM_INFO
	.align		4
.L_13:
        /*0038*/ 	.byte	0x04, 0x17
        /*003a*/ 	.short	(.L_15 - .L_14)
.L_14:
        /*003c*/ 	.word	0x00000000
        /*0040*/ 	.short	0x0000
        /*0042*/ 	.short	0x0000
        /*0044*/ 	.byte	0x00, 0xf5, 0x21, 0x00


	//----- nvinfo : EIATTR_SPARSE_MMA_MASK
	.align		4
.L_15:
        /*0048*/ 	.byte	0x03, 0x50
        /*004a*/ 	.short	0x0000


	//----- nvinfo : EIATTR_MAXREG_COUNT
	.align		4
        /*004c*/ 	.byte	0x03, 0x1b
        /*004e*/ 	.short	0x00ff


	//----- nvinfo : EIATTR_MERCURY_ISA_VERSION
	.align		4
        /*0050*/ 	.byte	0x03, 0x5f
        /*0052*/ 	.short	0x0101


	//----- nvinfo : EIATTR_VRC_CTA_INIT_COUNT
	.align		4
        /*0054*/ 	.byte	0x02, 0x4a
	.zero		1
	.zero		1


	//----- nvinfo : EIATTR_EXIT_INSTR_OFFSETS
	.align		4
        /*0058*/ 	.byte	0x04, 0x1c
        /*005a*/ 	.short	(.L_17 - .L_16)


	//   ....[0]....
.L_16:
        /*005c*/ 	.word	0x00000070


	//   ....[1]....
        /*0060*/ 	.word	0x00000130


	//----- nvinfo : EIATTR_CBANK_PARAM_SIZE
	.align		4
.L_17:
        /*0064*/ 	.byte	0x03, 0x19
        /*0066*/ 	.short	0x001c


	//----- nvinfo : EIATTR_PARAM_CBANK
	.align		4
        /*0068*/ 	.byte	0x04, 0x0a
        /*006a*/ 	.short	(.L_19 - .L_18)
	.align		4
.L_18:
        /*006c*/ 	.word	index@(.nv.constant0._Z15addArraysKernelPfS_S_i)
        /*0070*/ 	.short	0x0380
        /*0072*/ 	.short	0x001c


	//----- nvinfo : EIATTR_SW_WAR
	.align		4
.L_19:
        /*0074*/ 	.byte	0x04, 0x36
        /*0076*/ 	.short	(.L_21 - .L_20)
.L_20:
        /*0078*/ 	.word	0x00000008
.L_21:


//--------------------- .nv.callgraph             --------------------------
	.section	.nv.callgraph,"",@"SHT_CUDA_CALLGRAPH"
	.align	4
	.sectionentsize	8
	.align		4
        /*0000*/ 	.word	0x00000000
	.align		4
        /*0004*/ 	.word	0xffffffff
	.align		4
        /*0008*/ 	.word	0x00000000
	.align		4
        /*000c*/ 	.word	0xfffffffe
	.align		4
        /*0010*/ 	.word	0x00000000
	.align		4
        /*0014*/ 	.word	0xfffffffd
	.align		4
        /*0018*/ 	.word	0x00000000
	.align		4
        /*001c*/ 	.word	0xfffffffc


//--------------------- .text._Z15addArraysKernelPfS_S_i --------------------------
	.section	.text._Z15addArraysKernelPfS_S_i,"ax",@progbits
	.align	128
        .global         _Z15addArraysKernelPfS_S_i
        .type           _Z15addArraysKernelPfS_S_i,@function
        .size           _Z15addArraysKernelPfS_S_i,(.L_x_1 - _Z15addArraysKernelPfS_S_i)
        .other          _Z15addArraysKernelPfS_S_i,@"STO_CUDA_ENTRY STV_DEFAULT"
_Z15addArraysKernelPfS_S_i:
.text._Z15addArraysKernelPfS_S_i:
[----:B------:R-:W-:Y:S01]  /*0000*/  LDC R1, c[0x0][0x37c] ;  /* 0x0000df00ff017b82 */ /* 0x000fe20000000800 */
[----:B------:R-:W0:Y:S07]  /*0010*/  S2R R0, SR_TID.X ;  /* 0x0000000000007919 */ /* 0x000e2e0000002100 */
[----:B------:R-:W0:Y:S01]  /*0020*/  S2UR UR4, SR_CTAID.X ;  /* 0x00000000000479c3 */ /* 0x000e220000002500 */
[----:B------:R-:W1:Y:S07]  /*0030*/  LDCU UR5, c[0x0][0x398] ;  /* 0x00007300ff0577ac */ /* 0x000e6e0008000800 */
[----:B------:R-:W0:Y:S02]  /*0040*/  LDC R9, c[0x0][0x360] ;  /* 0x0000d800ff097b82 */ /* 0x000e240000000800 */
[----:B0-----:R-:W-:-:S05]  /*0050*/  IMAD R9, R9, UR4, R0 ;  /* 0x0000000409097c24 */ /* 0x001fca000f8e0200 */
[----:B-1----:R-:W-:-:S13]  /*0060*/  ISETP.GE.AND P0, PT, R9, UR5, PT ;  /* 0x0000000509007c0c */ /* 0x002fda000bf06270 */
[----:B------:R-:W-:Y:S05]  /*0070*/  @P0 EXIT ;  /* 0x000000000000094d */ /* 0x000fea0003800000 */
[----:B------:R-:W0:Y:S01]  /*0080*/  LDC.64 R2, c[0x0][0x380] ;  /* 0x0000e000ff027b82 */ /* 0x000e220000000a00 */
[----:B------:R-:W1:Y:S07]  /*0090*/  LDCU.64 UR4, c[0x0][0x358] ;  /* 0x00006b00ff0477ac */ /* 0x000e6e0008000a00 */
[----:B------:R-:W2:Y:S08]  /*00a0*/  LDC.64 R4, c[0x0][0x388] ;  /* 0x0000e200ff047b82 */ /* 0x000eb00000000a00 */
[----:B------:R-:W3:Y:S01]  /*00b0*/  LDC.64 R6, c[0x0][0x390] ;  /* 0x0000e400ff067b82 */ /* 0x000ee20000000a00 */
[----:B0-----:R-:W-:-:S06]  /*00c0*/  IMAD.WIDE R2, R9, 0x4, R2 ;  /* 0x0000000409027825 */ /* 0x001fcc00078e0202 */
[----:B-1----:R-:W4:Y:S01]  /*00d0*/  LDG.E R2, desc[UR4][R2.64] ;  /* 0x0000000402027981 */ /* 0x002f22000c1e1900 */
[----:B--2---:R-:W-:-:S06]  /*00e0*/  IMAD.WIDE R4, R9, 0x4, R4 ;  /* 0x0000000409047825 */ /* 0x004fcc00078e0204 */
[----:B------:R-:W4:Y:S01]  /*00f0*/  LDG.E R5, desc[UR4][R4.64] ;  /* 0x0000000404057981 */ /* 0x000f22000c1e1900 */
[----:B---3--:R-:W-:-:S04]  /*0100*/  IMAD.WIDE R6, R9, 0x4, R6 ;  /* 0x0000000409067825 */ /* 0x008fc800078e0206 */
[----:B----4-:R-:W-:-:S05]  /*0110*/  FADD R9, R2, R5 ;  /* 0x0000000502097221 */ /* 0x010fca0000000000 */
[----:B------:R-:W-:Y:S01]  /*0120*/  STG.E desc[UR4][R6.64], R9 ;  /* 0x0000000906007986 */ /* 0x000fe2000c101904 */
[----:B------:R-:W-:Y:S05]  /*0130*/  EXIT ;  /* 0x000000000000794d */ /* 0x000fea0003800000 */
.L_x_0:
[----:B------:R-:W-:-:S00]  /*0140*/  BRA `(.L_x_0) ;  /* 0xfffffffc00fc7947 */ /* 0x000fc0000383ffff */
[----:B------:R-:W-:-:S00]  /*0150*/  NOP ;  /* 0x0000000000007918 */ /* 0x000fc00000000000 */
        /* <DEDUP_REMOVED lines=10> */
.L_x_1:


//--------------------- .nv.shared.reserved.0     --------------------------
	.section	.nv.shared.reserved.0,"aw",@nobits
	.weak		__nv_reservedSMEM_offset_0_alias
	.size		__nv_reservedSMEM_offset_0_alias, 0, 64
	.other		__nv_reservedSMEM_offset_0_alias,@"STO_CUDA_RESERVED_SHARED STV_DEFAULT"
__nv_reservedSMEM_offset_0_alias:
	.zero		0
	.zero		64


//--------------------- .nv.constant0._Z15addArraysKernelPfS_S_i --------------------------
	.section	.nv.constant0._Z15addArraysKernelPfS_S_i,"a",@progbits
	.sectionflags	@""
	.align	4
.nv.constant0._Z15addArraysKernelPfS_S_i:
	.zero		924


//--------------------- SYMBOLS --------------------------

	.type		.nv.reservedSmem.offset0,@object
	.size		.nv.reservedSmem.offset0,0x4
